	.headerflags	@"EF_CUDA_TEXMODE_UNIFIED EF_CUDA_64BIT_ADDRESS EF_CUDA_ACCELERATORS EF_CUDA_SM90 EF_CUDA_VIRTUAL_SM(EF_CUDA_SM90)"
	.elftype	@"ET_EXEC"


//--------------------- .nv.info                  --------------------------
	.section	.nv.info,"",@"SHT_CUDA_INFO"
	.align	4


	//----- nvinfo : EIATTR_REGCOUNT
	.align		4
        /*0000*/ 	.byte	0x04, 0x2f
        /*0002*/ 	.short	(.L_3 - .L_2)
	.align		4
.L_2:
        /*0004*/ 	.word	index@(triton_poi_fused__native_batch_norm_legit_no_training_hardtanh_4)
        /*0008*/ 	.word	0x00000010


	//----- nvinfo : EIATTR_MIN_STACK_SIZE
	.align		4
.L_3:
        /*000c*/ 	.byte	0x04, 0x12
        /*000e*/ 	.short	(.L_5 - .L_4)
	.align		4
.L_4:
        /*0010*/ 	.word	index@(triton_poi_fused__native_batch_norm_legit_no_training_hardtanh_4)
        /*0014*/ 	.word	0x00000000


	//----- nvinfo : EIATTR_FRAME_SIZE
	.align		4
.L_5:
        /*0018*/ 	.byte	0x04, 0x11
        /*001a*/ 	.short	(.L_7 - .L_6)
	.align		4
.L_6:
        /*001c*/ 	.word	index@(triton_poi_fused__native_batch_norm_legit_no_training_hardtanh_4)
        /*0020*/ 	.word	0x00000000


	//----- nvinfo : EIATTR_MIN_STACK_SIZE
	.align		4
.L_7:
        /*0024*/ 	.byte	0x04, 0x12
        /*0026*/ 	.short	(.L_9 - .L_8)
	.align		4
.L_8:
        /*0028*/ 	.word	index@(triton_poi_fused__native_batch_norm_legit_no_training_hardtanh_4)
        /*002c*/ 	.word	0x00000000
.L_9:


//--------------------- .nv.info.triton_poi_fused__native_batch_norm_legit_no_training_hardtanh_4 --------------------------
	.section	.nv.info.triton_poi_fused__native_batch_norm_legit_no_training_hardtanh_4,"",@"SHT_CUDA_INFO"
	.sectionflags	@""
	.align	4


	//----- nvinfo : EIATTR_CUDA_API_VERSION
	.align		4
        /*0000*/ 	.byte	0x04, 0x37
        /*0002*/ 	.short	(.L_11 - .L_10)
.L_10:
        /*0004*/ 	.word	0x0000007c


	//----- nvinfo : EIATTR_KPARAM_INFO
	.align		4
.L_11:
        /*0008*/ 	.byte	0x04, 0x17
        /*000a*/ 	.short	(.L_13 - .L_12)
.L_12:
        /*000c*/ 	.word	0x00000000
        /*0010*/ 	.short	0x0006
        /*0012*/ 	.short	0x0030
        /*0014*/ 	.byte	0x00, 0xf0, 0x11, 0x00


	//----- nvinfo : EIATTR_KPARAM_INFO
	.align		4
.L_13:
        /*0018*/ 	.byte	0x04, 0x17
        /*001a*/ 	.short	(.L_15 - .L_14)
.L_14:
        /*001c*/ 	.word	0x00000000
        /*0020*/ 	.short	0x0005
        /*0022*/ 	.short	0x0028
        /*0024*/ 	.byte	0x00, 0xf4, 0x21, 0x00


	//----- nvinfo : EIATTR_KPARAM_INFO
	.align		4
.L_15:
        /*0028*/ 	.byte	0x04, 0x17
        /*002a*/ 	.short	(.L_17 - .L_16)
.L_16:
        /*002c*/ 	.word	0x00000000
        /*0030*/ 	.short	0x0004
        /*0032*/ 	.short	0x0020
        /*0034*/ 	.byte	0x00, 0xf4, 0x21, 0x00


	//----- nvinfo : EIATTR_KPARAM_INFO
	.align		4
.L_17:
        /*0038*/ 	.byte	0x04, 0x17
        /*003a*/ 	.short	(.L_19 - .L_18)
.L_18:
        /*003c*/ 	.word	0x00000000
        /*0040*/ 	.short	0x0003
        /*0042*/ 	.short	0x0018
        /*0044*/ 	.byte	0x00, 0xf4, 0x21, 0x00


	//----- nvinfo : EIATTR_KPARAM_INFO
	.align		4
.L_19:
        /*0048*/ 	.byte	0x04, 0x17
        /*004a*/ 	.short	(.L_21 - .L_20)
.L_20:
        /*004c*/ 	.word	0x00000000
        /*0050*/ 	.short	0x0002
        /*0052*/ 	.short	0x0010
        /*0054*/ 	.byte	0x00, 0xf4, 0x21, 0x00


	//----- nvinfo : EIATTR_KPARAM_INFO
	.align		4
.L_21:
        /*0058*/ 	.byte	0x04, 0x17
        /*005a*/ 	.short	(.L_23 - .L_22)
.L_22:
        /*005c*/ 	.word	0x00000000
        /*0060*/ 	.short	0x0001
        /*0062*/ 	.short	0x0008
        /*0064*/ 	.byte	0x00, 0xf4, 0x21, 0x00


	//----- nvinfo : EIATTR_KPARAM_INFO
	.align		4
.L_23:
        /*0068*/ 	.byte	0x04, 0x17
        /*006a*/ 	.short	(.L_25 - .L_24)
.L_24:
        /*006c*/ 	.word	0x00000000
        /*0070*/ 	.short	0x0000
        /*0072*/ 	.short	0x0000
        /*0074*/ 	.byte	0x00, 0xf4, 0x21, 0x00


	//----- nvinfo : EIATTR_SPARSE_MMA_MASK
	.align		4
.L_25:
        /*0078*/ 	.byte	0x03, 0x50
        /*007a*/ 	.short	0x0000


	//----- nvinfo : EIATTR_MAXREG_COUNT
	.align		4
        /*007c*/ 	.byte	0x03, 0x1b
        /*007e*/ 	.short	0x00ff


	//----- nvinfo : EIATTR_EXIT_INSTR_OFFSETS
	.align		4
        /*0080*/ 	.byte	0x04, 0x1c
        /*0082*/ 	.short	(.L_27 - .L_26)


	//   ....[0]....
.L_26:
        /*0084*/ 	.word	0x00000420


	//----- nvinfo : EIATTR_REQNTID
	.align		4
.L_27:
        /*0088*/ 	.byte	0x04, 0x10
        /*008a*/ 	.short	(.L_29 - .L_28)
.L_28:
        /*008c*/ 	.word	0x00000100
        /*0090*/ 	.word	0x00000001
        /*0094*/ 	.word	0x00000001


	//----- nvinfo : EIATTR_CBANK_PARAM_SIZE
	.align		4
.L_29:
        /*0098*/ 	.byte	0x03, 0x19
        /*009a*/ 	.short	0x0034


	//----- nvinfo : EIATTR_PARAM_CBANK
	.align		4
        /*009c*/ 	.byte	0x04, 0x0a
        /*009e*/ 	.short	(.L_31 - .L_30)
	.align		4
.L_30:
        /*00a0*/ 	.word	index@(.nv.constant0.triton_poi_fused__native_batch_norm_legit_no_training_hardtanh_4)
        /*00a4*/ 	.short	0x0210
        /*00a6*/ 	.short	0x0034


	//----- nvinfo : EIATTR_SW_WAR
	.align		4
.L_31:
        /*00a8*/ 	.byte	0x04, 0x36
        /*00aa*/ 	.short	(.L_33 - .L_32)
.L_32:
        /*00ac*/ 	.word	0x00000008
.L_33:


//--------------------- .nv.callgraph             --------------------------
	.section	.nv.callgraph,"",@"SHT_CUDA_CALLGRAPH"
	.align	4
	.sectionentsize	8
	.align		4
        /*0000*/ 	.word	0x00000000
	.align		4
        /*0004*/ 	.word	0xffffffff
	.align		4
        /*0008*/ 	.word	0x00000000
	.align		4
        /*000c*/ 	.word	0xfffffffe
	.align		4
        /*0010*/ 	.word	0x00000000
	.align		4
        /*0014*/ 	.word	0xfffffffd
	.align		4
        /*0018*/ 	.word	0x00000000
	.align		4
        /*001c*/ 	.word	0xfffffffc


//--------------------- .nv.constant4             --------------------------
	.section	.nv.constant4,"a",@progbits
	.align	8
	.align		8
.nv.constant4:
        /*0000*/ 	.dword	_$_str
	.align		8
        /*0008*/ 	.dword	_$_str_$_2


//--------------------- .text.triton_poi_fused__native_batch_norm_legit_no_training_hardtanh_4 --------------------------
	.section	.text.triton_poi_fused__native_batch_norm_legit_no_training_hardtanh_4,"ax",@progbits
	.align	128
        .global         triton_poi_fused__native_batch_norm_legit_no_training_hardtanh_4
        .type           triton_poi_fused__native_batch_norm_legit_no_training_hardtanh_4,@function
        .size           triton_poi_fused__native_batch_norm_legit_no_training_hardtanh_4,(.L_x_1 - triton_poi_fused__native_batch_norm_legit_no_training_hardtanh_4)
        .other          triton_poi_fused__native_batch_norm_legit_no_training_hardtanh_4,@"STO_CUDA_ENTRY STV_DEFAULT"
triton_poi_fused__native_batch_norm_legit_no_training_hardtanh_4:
.text.triton_poi_fused__native_batch_norm_legit_no_training_hardtanh_4:
[----:B------:R-:W-:Y:S01]  /*0000*/  LDC R1, c[0x0][0x28] ;  /* 0x00000a00ff017b82 */ /* 0x000fe20000000800 */
[----:B------:R-:W1:Y:S07]  /*0010*/  S2R R0, SR_TID.X ;  /* 0x0000000000007919 */ /* 0x000e6e0000002100 */
[----:B------:R-:W2:Y:S01]  /*0020*/  LDC.64 R2, c[0x0][0x220] ;  /* 0x00008800ff027b82 */ /* 0x000ea20000000a00 */
[----:B------:R-:W-:Y:S01]  /*0030*/  ULDC.64 UR4, c[0x0][0x208] ;  /* 0x0000820000047ab9 */ /* 0x000fe20000000a00 */
[----:B------:R-:W3:Y:S06]  /*0040*/  S2R R5, SR_CTAID.X ;  /* 0x0000000000057919 */ /* 0x000eec0000002500 */
[----:B------:R-:W4:Y:S08]  /*0050*/  LDC.64 R6, c[0x0][0x218] ;  /* 0x00008600ff067b82 */ /* 0x000f300000000a00 */
[----:B------:R-:W5:Y:S08]  /*0060*/  LDC.64 R8, c[0x0][0x228] ;  /* 0x00008a00ff087b82 */ /* 0x000f700000000a00 */
[----:B------:R-:W5:Y:S01]  /*0070*/  LDC.64 R10, c[0x0][0x230] ;  /* 0x00008c00ff0a7b82 */ /* 0x000f620000000a00 */
[----:B-1----:R-:W-:-:S04]  /*0080*/  SHF.L.U32 R0, R0, 0x1, RZ ;  /* 0x0000000100007819 */ /* 0x002fc800000006ff */
[----:B------:R-:W-:-:S04]  /*0090*/  LOP3.LUT R0, R0, 0x1fe, RZ, 0xc0, !PT ;  /* 0x000001fe00007812 */ /* 0x000fc800078ec0ff */
[----:B---3--:R-:W-:-:S05]  /*00a0*/  LEA R0, R5, R0, 0x9 ;  /* 0x0000000005007211 */ /* 0x008fca00078e48ff */
[----:B------:R-:W-:-:S05]  /*00b0*/  IMAD.HI R4, R0, 0x2aaaaaab, RZ ;  /* 0x2aaaaaab00047827 */ /* 0x000fca00078e02ff */
[----:B------:R-:W-:-:S04]  /*00c0*/  SHF.R.U32.HI R5, RZ, 0x1f, R4 ;  /* 0x0000001fff057819 */ /* 0x000fc80000011604 */
[----:B------:R-:W-:-:S05]  /*00d0*/  LEA.HI R5, R4, R5, RZ, 0x1c ;  /* 0x0000000504057211 */ /* 0x000fca00078fe0ff */
[----:B------:R-:W-:Y:S02]  /*00e0*/  IMAD R13, R5, -0x60, R0 ;  /* 0xffffffa0050d7824 */ /* 0x000fe400078e0200 */
[----:B------:R-:W1:Y:S02]  /*00f0*/  LDC.64 R4, c[0x0][0x210] ;  /* 0x00008400ff047b82 */ /* 0x000e640000000a00 */
[----:B--2---:R-:W-:-:S06]  /*0100*/  IMAD.WIDE R2, R13, 0x4, R2 ;  /* 0x000000040d027825 */ /* 0x004fcc00078e0202 */
[----:B------:R-:W2:Y:S01]  /*0110*/  LDG.E.EL.64 R2, desc[UR4][R2.64] ;  /* 0x0000000402027981 */ /* 0x000ea2000c2e1b00 */
[----:B----4-:R-:W-:-:S04]  /*0120*/  IMAD.WIDE R6, R13, 0x4, R6 ;  /* 0x000000040d067825 */ /* 0x010fc800078e0206 */
[C---:B-----5:R-:W-:Y:S02]  /*0130*/  IMAD.WIDE R8, R13.reuse, 0x4, R8 ;  /* 0x000000040d087825 */ /* 0x060fe400078e0208 */
[----:B------:R-:W3:Y:S02]  /*0140*/  LDG.E.EL.64 R6, desc[UR4][R6.64] ;  /* 0x0000000406067981 */ /* 0x000ee4000c2e1b00 */
[----:B0-----:R-:W-:Y:S02]  /*0150*/  IMAD.WIDE R10, R13, 0x4, R10 ;  /* 0x000000040d0a7825 */ /* 0x001fe400078e020a */
[----:B------:R-:W4:Y:S04]  /*0160*/  LDG.E.EL.64 R8, desc[UR4][R8.64] ;  /* 0x0000000408087981 */ /* 0x000f28000c2e1b00 */
[----:B------:R-:W4:Y:S01]  /*0170*/  LDG.E.EL.64 R10, desc[UR4][R10.64] ;  /* 0x000000040a0a7981 */ /* 0x000f22000c2e1b00 */
[----:B-1----:R-:W-:-:S06]  /*0180*/  IMAD.WIDE R4, R0, 0x4, R4 ;  /* 0x0000000400047825 */ /* 0x002fcc00078e0204 */
[----:B------:R-:W3:Y:S01]  /*0190*/  LDG.E.64 R4, desc[UR4][R4.64] ;  /* 0x0000000404047981 */ /* 0x000ee2000c1e1b00 */
[----:B--2---:R-:W-:Y:S01]  /*01a0*/  FADD R2, R2, 9.9999997473787516356e-06 ;  /* 0x3727c5ac02027421 */ /* 0x004fe20000000000 */
[----:B------:R-:W-:-:S03]  /*01b0*/  FADD R3, R3, 9.9999997473787516356e-06 ;  /* 0x3727c5ac03037421 */ /* 0x000fc60000000000 */
[----:B------:R-:W0:Y:S08]  /*01c0*/  MUFU.SQRT R12, R2 ;  /* 0x00000002000c7308 */ /* 0x000e300000002000 */
[----:B------:R-:W1:Y:S01]  /*01d0*/  MUFU.SQRT R13, R3 ;  /* 0x00000003000d7308 */ /* 0x000e620000002000 */
[C---:B0-----:R-:W-:Y:S02]  /*01e0*/  FSETP.GT.AND P0, PT, R12.reuse, 8.50705917302346158658e+37, PT ;  /* 0x7e8000000c00780b */ /* 0x041fe40003f04000 */
[----:B------:R-:W-:-:S02]  /*01f0*/  FSETP.GEU.AND P2, PT, R12, 1.175494350822287508e-38, PT ;  /* 0x008000000c00780b */ /* 0x000fc40003f4e000 */
[C---:B-1----:R-:W-:Y:S02]  /*0200*/  FSETP.GT.AND P1, PT, R13.reuse, 8.50705917302346158658e+37, PT ;  /* 0x7e8000000d00780b */ /* 0x042fe40003f24000 */
[----:B------:R-:W-:-:S07]  /*0210*/  FSETP.GEU.AND P3, PT, R13, 1.175494350822287508e-38, PT ;  /* 0x008000000d00780b */ /* 0x000fce0003f6e000 */
[----:B------:R-:W-:Y:S01]  /*0220*/  @P0 FMUL R12, R12, 0.25 ;  /* 0x3e8000000c0c0820 */ /* 0x000fe20000400000 */
[----:B------:R-:W-:-:S03]  /*0230*/  HFMA2.MMA R2, -RZ, RZ, 1.625, 0 ;  /* 0x3e800000ff027435 */ /* 0x000fc600000001ff */
[----:B------:R-:W-:Y:S01]  /*0240*/  @!P2 FMUL R12, R12, 16777216 ;  /* 0x4b8000000c0ca820 */ /* 0x000fe20000400000 */
[----:B------:R-:W-:-:S04]  /*0250*/  @P1 FMUL R13, R13, 0.25 ;  /* 0x3e8000000d0d1820 */ /* 0x000fc80000400000 */
[----:B------:R-:W-:Y:S01]  /*0260*/  @!P3 FMUL R13, R13, 16777216 ;  /* 0x4b8000000d0db820 */ /* 0x000fe20000400000 */
[----:B------:R-:W0:Y:S01]  /*0270*/  MUFU.RCP R12, R12 ;  /* 0x0000000c000c7308 */ /* 0x000e220000001000 */
[----:B------:R-:W-:-:S07]  /*0280*/  FSEL R3, R2, 1, P0 ;  /* 0x3f80000002037808 */ /* 0x000fce0000000000 */
[----:B------:R-:W1:Y:S01]  /*0290*/  MUFU.RCP R13, R13 ;  /* 0x0000000d000d7308 */ /* 0x000e620000001000 */
[----:B------:R-:W-:Y:S01]  /*02a0*/  FSEL R2, R2, 1, P1 ;  /* 0x3f80000002027808 */ /* 0x000fe20000800000 */
[----:B------:R-:W-:Y:S01]  /*02b0*/  @!P2 FMUL R3, R3, 16777216 ;  /* 0x4b8000000303a820 */ /* 0x000fe20000400000 */
[----:B---3--:R-:W-:-:S03]  /*02c0*/  FADD R4, R4, -R6 ;  /* 0x8000000604047221 */ /* 0x008fc60000000000 */
[----:B------:R-:W-:Y:S01]  /*02d0*/  @!P3 FMUL R2, R2, 16777216 ;  /* 0x4b8000000202b820 */ /* 0x000fe20000400000 */
[----:B0-----:R-:W-:Y:S01]  /*02e0*/  FMUL R3, R12, R3 ;  /* 0x000000030c037220 */ /* 0x001fe20000400000 */
[----:B------:R-:W-:-:S03]  /*02f0*/  FADD R5, R5, -R7 ;  /* 0x8000000705057221 */ /* 0x000fc60000000000 */
[----:B------:R-:W-:Y:S01]  /*0300*/  FMUL R7, R4, R3 ;  /* 0x0000000304077220 */ /* 0x000fe20000400000 */
[----:B-1----:R-:W-:-:S03]  /*0310*/  FMUL R2, R13, R2 ;  /* 0x000000020d027220 */ /* 0x002fc60000400000 */
[----:B----4-:R-:W-:Y:S01]  /*0320*/  FFMA R7, R8, R7, R10 ;  /* 0x0000000708077223 */ /* 0x010fe2000000000a */
[----:B------:R-:W-:Y:S02]  /*0330*/  FMUL R4, R5, R2 ;  /* 0x0000000205047220 */ /* 0x000fe40000400000 */
[----:B------:R-:W0:Y:S02]  /*0340*/  LDC.64 R2, c[0x0][0x238] ;  /* 0x00008e00ff027b82 */ /* 0x000e240000000a00 */
[----:B------:R-:W-:Y:S01]  /*0350*/  FFMA R4, R9, R4, R11 ;  /* 0x0000000409047223 */ /* 0x000fe2000000000b */
[----:B------:R-:W-:-:S04]  /*0360*/  FSETP.GTU.AND P0, PT, R7, RZ, PT ;  /* 0x000000ff0700720b */ /* 0x000fc80003f0c000 */
[C---:B------:R-:W-:Y:S02]  /*0370*/  FSETP.GTU.AND P1, PT, R4.reuse, RZ, PT ;  /* 0x000000ff0400720b */ /* 0x040fe40003f2c000 */
[----:B------:R-:W-:Y:S02]  /*0380*/  FSEL R6, R7, RZ, P0 ;  /* 0x000000ff07067208 */ /* 0x000fe40000000000 */
[----:B------:R-:W-:Y:S02]  /*0390*/  FSEL R7, R4, RZ, P1 ;  /* 0x000000ff04077208 */ /* 0x000fe40000800000 */
[C---:B------:R-:W-:Y:S02]  /*03a0*/  FSETP.GEU.AND P2, PT, R6.reuse, 6, PT ;  /* 0x40c000000600780b */ /* 0x040fe40003f4e000 */
[----:B------:R-:W-:Y:S02]  /*03b0*/  FSETP.GEU.AND P3, PT, R7, 6, PT ;  /* 0x40c000000700780b */ /* 0x000fe40003f6e000 */
[----:B------:R-:W-:-:S02]  /*03c0*/  FSETP.NAN.AND P0, PT, R6, R6, PT ;  /* 0x000000060600720b */ /* 0x000fc40003f08000 */
[----:B------:R-:W-:Y:S01]  /*03d0*/  FSETP.NAN.AND P1, PT, R7, R7, PT ;  /* 0x000000070700720b */ /* 0x000fe20003f28000 */
[----:B0-----:R-:W-:-:S06]  /*03e0*/  IMAD.WIDE R2, R0, 0x4, R2 ;  /* 0x0000000400027825 */ /* 0x001fcc00078e0202 */
[----:B------:R-:W-:Y:S02]  /*03f0*/  @P2 SEL R6, R6, 0x40c00000, P0 ;  /* 0x40c0000006062807 */ /* 0x000fe40000000000 */
[----:B------:R-:W-:-:S05]  /*0400*/  @P3 SEL R7, R7, 0x40c00000, P1 ;  /* 0x40c0000007073807 */ /* 0x000fca0000800000 */
[----:B------:R-:W-:Y:S01]  /*0410*/  STG.E.64 desc[UR4][R2.64], R6 ;  /* 0x0000000602007986 */ /* 0x000fe2000c101b04 */
[----:B------:R-:W-:Y:S05]  /*0420*/  EXIT ;  /* 0x000000000000794d */ /* 0x000fea0003800000 */
.L_x_0:
[----:B------:R-:W-:-:S00]  /*0430*/  BRA `(.L_x_0) ;  /* 0xfffffffc00fc7947 */ /* 0x000fc0000383ffff */
[----:B------:R-:W-:-:S00]  /*0440*/  NOP ;  /* 0x0000000000007918 */ /* 0x000fc00000000000 */
        /* <DEDUP_REMOVED lines=11> */
.L_x_1:


//--------------------- .nv.global.init           --------------------------
	.section	.nv.global.init,"aw",@progbits
.nv.global.init:
	.type		_$_str,@object
	.size		_$_str,(_$_str_$_2 - _$_str)
_$_str:
        /*0000*/ 	.byte	0x5f, 0x5f, 0x43, 0x55, 0x44, 0x41, 0x5f, 0x46, 0x54, 0x5a, 0x00
	.type		_$_str_$_2,@object
	.size		_$_str_$_2,(.L_1 - _$_str_$_2)
_$_str_$_2:
        /*000b*/ 	.byte	0x5f, 0x5f, 0x43, 0x55, 0x44, 0x41, 0x5f, 0x50, 0x52, 0x45, 0x43, 0x5f, 0x53, 0x51, 0x52, 0x54
        /*001b*/ 	.byte	0x00
.L_1:


//--------------------- .nv.constant0.triton_poi_fused__native_batch_norm_legit_no_training_hardtanh_4 --------------------------
	.section	.nv.constant0.triton_poi_fused__native_batch_norm_legit_no_training_hardtanh_4,"a",@progbits
	.sectionflags	@""
	.align	4
.nv.constant0.triton_poi_fused__native_batch_norm_legit_no_training_hardtanh_4:
	.zero		580
